	.headerflags	@"EF_CUDA_TEXMODE_UNIFIED EF_CUDA_64BIT_ADDRESS EF_CUDA_ACCELERATORS EF_CUDA_SM90 EF_CUDA_VIRTUAL_SM(EF_CUDA_SM90)"
	.elftype	@"ET_EXEC"


//--------------------- .nv.info                  --------------------------
	.section	.nv.info,"",@"SHT_CUDA_INFO"
	.align	4


	//----- nvinfo : EIATTR_REGCOUNT
	.align		4
        /*0000*/ 	.byte	0x04, 0x2f
        /*0002*/ 	.short	(.L_1 - .L_0)
	.align		4
.L_0:
        /*0004*/ 	.word	index@(triton_poi_fused_clone_7)
        /*0008*/ 	.word	0x0000000c


	//----- nvinfo : EIATTR_MIN_STACK_SIZE
	.align		4
.L_1:
        /*000c*/ 	.byte	0x04, 0x12
        /*000e*/ 	.short	(.L_3 - .L_2)
	.align		4
.L_2:
        /*0010*/ 	.word	index@(triton_poi_fused_clone_7)
        /*0014*/ 	.word	0x00000000


	//----- nvinfo : EIATTR_FRAME_SIZE
	.align		4
.L_3:
        /*0018*/ 	.byte	0x04, 0x11
        /*001a*/ 	.short	(.L_5 - .L_4)
	.align		4
.L_4:
        /*001c*/ 	.word	index@(triton_poi_fused_clone_7)
        /*0020*/ 	.word	0x00000000


	//----- nvinfo : EIATTR_MIN_STACK_SIZE
	.align		4
.L_5:
        /*0024*/ 	.byte	0x04, 0x12
        /*0026*/ 	.short	(.L_7 - .L_6)
	.align		4
.L_6:
        /*0028*/ 	.word	index@(triton_poi_fused_clone_7)
        /*002c*/ 	.word	0x00000000
.L_7:


//--------------------- .nv.info.triton_poi_fused_clone_7 --------------------------
	.section	.nv.info.triton_poi_fused_clone_7,"",@"SHT_CUDA_INFO"
	.sectionflags	@""
	.align	4


	//----- nvinfo : EIATTR_CUDA_API_VERSION
	.align		4
        /*0000*/ 	.byte	0x04, 0x37
        /*0002*/ 	.short	(.L_9 - .L_8)
.L_8:
        /*0004*/ 	.word	0x0000007c


	//----- nvinfo : EIATTR_KPARAM_INFO
	.align		4
.L_9:
        /*0008*/ 	.byte	0x04, 0x17
        /*000a*/ 	.short	(.L_11 - .L_10)
.L_10:
        /*000c*/ 	.word	0x00000000
        /*0010*/ 	.short	0x0003
        /*0012*/ 	.short	0x0014
        /*0014*/ 	.byte	0x00, 0xf0, 0x11, 0x00


	//----- nvinfo : EIATTR_KPARAM_INFO
	.align		4
.L_11:
        /*0018*/ 	.byte	0x04, 0x17
        /*001a*/ 	.short	(.L_13 - .L_12)
.L_12:
        /*001c*/ 	.word	0x00000000
        /*0020*/ 	.short	0x0002
        /*0022*/ 	.short	0x0010
        /*0024*/ 	.byte	0x00, 0xf0, 0x11, 0x00


	//----- nvinfo : EIATTR_KPARAM_INFO
	.align		4
.L_13:
        /*0028*/ 	.byte	0x04, 0x17
        /*002a*/ 	.short	(.L_15 - .L_14)
.L_14:
        /*002c*/ 	.word	0x00000000
        /*0030*/ 	.short	0x0001
        /*0032*/ 	.short	0x0008
        /*0034*/ 	.byte	0x00, 0xf4, 0x21, 0x00


	//----- nvinfo : EIATTR_KPARAM_INFO
	.align		4
.L_15:
        /*0038*/ 	.byte	0x04, 0x17
        /*003a*/ 	.short	(.L_17 - .L_16)
.L_16:
        /*003c*/ 	.word	0x00000000
        /*0040*/ 	.short	0x0000
        /*0042*/ 	.short	0x0000
        /*0044*/ 	.byte	0x00, 0xf4, 0x21, 0x00


	//----- nvinfo : EIATTR_SPARSE_MMA_MASK
	.align		4
.L_17:
        /*0048*/ 	.byte	0x03, 0x50
        /*004a*/ 	.short	0x0000


	//----- nvinfo : EIATTR_MAXREG_COUNT
	.align		4
        /*004c*/ 	.byte	0x03, 0x1b
        /*004e*/ 	.short	0x00ff


	//----- nvinfo : EIATTR_EXIT_INSTR_OFFSETS
	.align		4
        /*0050*/ 	.byte	0x04, 0x1c
        /*0052*/ 	.short	(.L_19 - .L_18)


	//   ....[0]....
.L_18:
        /*0054*/ 	.word	0x00000270


	//   ....[1]....
        /*0058*/ 	.word	0x000002d0


	//----- nvinfo : EIATTR_REQNTID
	.align		4
.L_19:
        /*005c*/ 	.byte	0x04, 0x10
        /*005e*/ 	.short	(.L_21 - .L_20)
.L_20:
        /*0060*/ 	.word	0x00000080
        /*0064*/ 	.word	0x00000001
        /*0068*/ 	.word	0x00000001


	//----- nvinfo : EIATTR_CBANK_PARAM_SIZE
	.align		4
.L_21:
        /*006c*/ 	.byte	0x03, 0x19
        /*006e*/ 	.short	0x0018


	//----- nvinfo : EIATTR_PARAM_CBANK
	.align		4
        /*0070*/ 	.byte	0x04, 0x0a
        /*0072*/ 	.short	(.L_23 - .L_22)
	.align		4
.L_22:
        /*0074*/ 	.word	index@(.nv.constant0.triton_poi_fused_clone_7)
        /*0078*/ 	.short	0x0210
        /*007a*/ 	.short	0x0018


	//----- nvinfo : EIATTR_SW_WAR
	.align		4
.L_23:
        /*007c*/ 	.byte	0x04, 0x36
        /*007e*/ 	.short	(.L_25 - .L_24)
.L_24:
        /*0080*/ 	.word	0x00000008
.L_25:


//--------------------- .nv.callgraph             --------------------------
	.section	.nv.callgraph,"",@"SHT_CUDA_CALLGRAPH"
	.align	4
	.sectionentsize	8
	.align		4
        /*0000*/ 	.word	0x00000000
	.align		4
        /*0004*/ 	.word	0xffffffff
	.align		4
        /*0008*/ 	.word	0x00000000
	.align		4
        /*000c*/ 	.word	0xfffffffe
	.align		4
        /*0010*/ 	.word	0x00000000
	.align		4
        /*0014*/ 	.word	0xfffffffd
	.align		4
        /*0018*/ 	.word	0x00000000
	.align		4
        /*001c*/ 	.word	0xfffffffc


//--------------------- .text.triton_poi_fused_clone_7 --------------------------
	.section	.text.triton_poi_fused_clone_7,"ax",@progbits
	.sectionflags	@"SHF_BARRIERS=1"
	.align	128
        .global         triton_poi_fused_clone_7
        .type           triton_poi_fused_clone_7,@function
        .size           triton_poi_fused_clone_7,(.L_x_1 - triton_poi_fused_clone_7)
        .other          triton_poi_fused_clone_7,@"STO_CUDA_ENTRY STV_DEFAULT"
triton_poi_fused_clone_7:
.text.triton_poi_fused_clone_7:
[----:B------:R-:W0:Y:S02]  /*0000*/  LDC R1, c[0x0][0x28] ;  /* 0x00000a00ff017b82 */ /* 0x000e240000000800 */
[----:B------:R-:W1:Y:S01]  /*0010*/  S2R R9, SR_TID.X ;  /* 0x0000000000097919 */ /* 0x000e620000002100 */
[----:B------:R-:W2:Y:S01]  /*0020*/  LDC.64 R2, c[0x0][0x210] ;  /* 0x00008400ff027b82 */ /* 0x000ea20000000a00 */
[----:B------:R-:W-:Y:S01]  /*0030*/  ULDC.64 UR6, c[0x0][0x208] ;  /* 0x0000820000067ab9 */ /* 0x000fe20000000a00 */
[----:B------:R-:W3:Y:S01]  /*0040*/  S2R R6, SR_CTAID.X ;  /* 0x0000000000067919 */ /* 0x000ee20000002500 */
[----:B------:R-:W4:Y:S01]  /*0050*/  S2R R0, SR_CTAID.Y ;  /* 0x0000000000007919 */ /* 0x000f220000002600 */
[----:B-1----:R-:W-:Y:S01]  /*0060*/  SHF.R.U32.HI R7, RZ, 0x2, R9 ;  /* 0x00000002ff077819 */ /* 0x002fe20000011609 */
[----:B---3--:R-:W-:-:S03]  /*0070*/  IMAD.SHL.U32 R6, R6, 0x20, RZ ;  /* 0x0000002006067824 */ /* 0x008fc600078e00ff */
[----:B------:R-:W-:Y:S01]  /*0080*/  SGXT.U32 R7, R7, 0x5 ;  /* 0x000000050707781a */ /* 0x000fe20000000000 */
[----:B----4-:R-:W-:-:S03]  /*0090*/  IMAD.SHL.U32 R0, R0, 0x4, RZ ;  /* 0x0000000400007824 */ /* 0x010fc600078e00ff */
[----:B------:R-:W-:Y:S02]  /*00a0*/  LOP3.LUT R5, R6, R7, RZ, 0xfc, !PT ;  /* 0x0000000706057212 */ /* 0x000fe400078efcff */
[----:B------:R-:W-:Y:S02]  /*00b0*/  LOP3.LUT R4, R0, 0x3, R9, 0xf8, !PT ;  /* 0x0000000300047812 */ /* 0x000fe400078ef809 */
[----:B------:R-:W-:-:S03]  /*00c0*/  ISETP.GE.AND P0, PT, R5, 0x40, PT ;  /* 0x000000400500780c */ /* 0x000fc60003f06270 */
[----:B------:R-:W-:Y:S01]  /*00d0*/  IMAD R5, R5, 0x4, R4 ;  /* 0x0000000405057824 */ /* 0x000fe200078e0204 */
[----:B------:R-:W-:Y:S01]  /*00e0*/  ISETP.LT.AND P0, PT, R4, 0x4, !P0 ;  /* 0x000000040400780c */ /* 0x000fe20004701270 */
[----:B------:R-:W-:Y:S02]  /*00f0*/  IMAD.MOV.U32 R4, RZ, RZ, RZ ;  /* 0x000000ffff047224 */ /* 0x000fe400078e00ff */
[----:B--2---:R-:W-:-:S10]  /*0100*/  IMAD.WIDE R2, R5, 0x4, R2 ;  /* 0x0000000405027825 */ /* 0x004fd400078e0202 */
[----:B------:R1:W2:Y:S01]  /*0110*/  @P0 LDG.E.EL R4, desc[UR6][R2.64] ;  /* 0x0000000602040981 */ /* 0x0002a2000c2e1900 */
[----:B------:R-:W3:Y:S01]  /*0120*/  S2UR UR5, SR_CgaCtaId ;  /* 0x00000000000579c3 */ /* 0x000ee20000008800 */
[----:B------:R-:W-:Y:S01]  /*0130*/  IMAD.SHL.U32 R8, R9, 0x20, RZ ;  /* 0x0000002009087824 */ /* 0x000fe200078e00ff */
[----:B------:R-:W-:Y:S01]  /*0140*/  UMOV UR4, 0x400 ;  /* 0x0000040000047882 */ /* 0x000fe20000000000 */
[----:B------:R-:W-:Y:S02]  /*0150*/  SHF.R.U32.HI R5, RZ, 0x5, R9 ;  /* 0x00000005ff057819 */ /* 0x000fe40000011609 */
[----:B------:R-:W-:Y:S02]  /*0160*/  LOP3.LUT R6, R6, 0x1f, R9, 0xf8, !PT ;  /* 0x0000001f06067812 */ /* 0x000fe400078ef809 */
[----:B------:R-:W-:Y:S02]  /*0170*/  LOP3.LUT R8, R8, 0x60, RZ, 0xc0, !PT ;  /* 0x0000006008087812 */ /* 0x000fe400078ec0ff */
[----:B------:R-:W-:-:S02]  /*0180*/  SGXT.U32 R5, R5, 0x2 ;  /* 0x000000020505781a */ /* 0x000fc40000000000 */
[----:B------:R-:W-:Y:S02]  /*0190*/  LOP3.LUT R7, R8, R7, RZ, 0xfc, !PT ;  /* 0x0000000708077212 */ /* 0x000fe400078efcff */
[----:B------:R-:W-:Y:S02]  /*01a0*/  LOP3.LUT R5, R0, R5, RZ, 0xfc, !PT ;  /* 0x0000000500057212 */ /* 0x000fe400078efcff */
[----:B------:R-:W-:Y:S02]  /*01b0*/  ISETP.GE.AND P0, PT, R6, 0x40, PT ;  /* 0x000000400600780c */ /* 0x000fe40003f06270 */
[----:B------:R-:W-:Y:S02]  /*01c0*/  SHF.R.U32.HI R0, RZ, 0x3, R9 ;  /* 0x00000003ff007819 */ /* 0x000fe40000011609 */
[----:B------:R-:W-:Y:S02]  /*01d0*/  ISETP.LT.AND P0, PT, R5, 0x4, !P0 ;  /* 0x000000040500780c */ /* 0x000fe40004701270 */
[----:B-1----:R-:W-:-:S02]  /*01e0*/  LOP3.LUT R2, R0, 0xc, RZ, 0xc0, !PT ;  /* 0x0000000c00027812 */ /* 0x002fc400078ec0ff */
[----:B------:R-:W-:Y:S01]  /*01f0*/  LOP3.LUT R0, R9, 0x7f, RZ, 0xc0, !PT ;  /* 0x0000007f09007812 */ /* 0x000fe200078ec0ff */
[----:B---3--:R-:W-:-:S06]  /*0200*/  UPRMT UR4, UR5, 0x654, UR4 ;  /* 0x0000065405047896 */ /* 0x008fcc0008000004 */
[----:B------:R-:W-:Y:S01]  /*0210*/  LEA.HI R8, R8, UR4, RZ, 0x1d ;  /* 0x0000000408087c11 */ /* 0x000fe2000f8fe8ff */
[----:B------:R-:W-:-:S04]  /*0220*/  VIADD R3, R2, UR4 ;  /* 0x0000000402037c36 */ /* 0x000fc80008000000 */
[----:B------:R-:W-:Y:S02]  /*0230*/  IMAD R7, R7, 0x4, R8 ;  /* 0x0000000407077824 */ /* 0x000fe400078e0208 */
[----:B------:R-:W-:-:S03]  /*0240*/  IMAD R0, R0, 0x4, R3 ;  /* 0x0000000400007824 */ /* 0x000fc600078e0203 */
[----:B--2---:R1:W-:Y:S01]  /*0250*/  STS [R7], R4 ;  /* 0x0000000407007388 */ /* 0x0043e20000000800 */
[----:B------:R-:W-:Y:S06]  /*0260*/  BAR.SYNC.DEFER_BLOCKING 0x0 ;  /* 0x0000000000007b1d */ /* 0x000fec0000010000 */
[----:B-1----:R-:W-:Y:S05]  /*0270*/  @!P0 EXIT ;  /* 0x000000000000894d */ /* 0x002fea0003800000 */
[----:B------:R-:W0:Y:S01]  /*0280*/  LDS R7, [R0] ;  /* 0x0000000000077984 */ /* 0x000e220000000800 */
[----:B------:R-:W1:Y:S01]  /*0290*/  LDC.64 R2, c[0x0][0x218] ;  /* 0x00008600ff027b82 */ /* 0x000e620000000a00 */
[----:B------:R-:W-:-:S04]  /*02a0*/  IMAD R5, R5, 0x40, R6 ;  /* 0x0000004005057824 */ /* 0x000fc800078e0206 */
[----:B-1----:R-:W-:-:S05]  /*02b0*/  IMAD.WIDE R2, R5, 0x4, R2 ;  /* 0x0000000405027825 */ /* 0x002fca00078e0202 */
[----:B0-----:R-:W-:Y:S01]  /*02c0*/  STG.E desc[UR6][R2.64], R7 ;  /* 0x0000000702007986 */ /* 0x001fe2000c101906 */
[----:B------:R-:W-:Y:S05]  /*02d0*/  EXIT ;  /* 0x000000000000794d */ /* 0x000fea0003800000 */
.L_x_0:
[----:B------:R-:W-:-:S00]  /*02e0*/  BRA `(.L_x_0) ;  /* 0xfffffffc00fc7947 */ /* 0x000fc0000383ffff */
[----:B------:R-:W-:-:S00]  /*02f0*/  NOP ;  /* 0x0000000000007918 */ /* 0x000fc00000000000 */
        /* <DEDUP_REMOVED lines=8> */
.L_x_1:


//--------------------- .nv.shared.triton_poi_fused_clone_7 --------------------------
	.section	.nv.shared.triton_poi_fused_clone_7,"aw",@nobits
	.sectionflags	@""
	.align	16
	.zero		1024


//--------------------- .nv.constant0.triton_poi_fused_clone_7 --------------------------
	.section	.nv.constant0.triton_poi_fused_clone_7,"a",@progbits
	.sectionflags	@""
	.align	4
.nv.constant0.triton_poi_fused_clone_7:
	.zero		552
